//
// Generated by NVIDIA NVVM Compiler
//
// Compiler Build ID: CL-36424714
// Cuda compilation tools, release 13.0, V13.0.88
// Based on NVVM 20.0.0
//

.version 9.0
.target sm_100
.address_size 64

	// .globl	_Z7patternPcPiS_S0_i

.visible .entry _Z7patternPcPiS_S0_i(
	.param .u64 .ptr .align 1 _Z7patternPcPiS_S0_i_param_0,
	.param .u64 .ptr .align 1 _Z7patternPcPiS_S0_i_param_1,
	.param .u64 .ptr .align 1 _Z7patternPcPiS_S0_i_param_2,
	.param .u64 .ptr .align 1 _Z7patternPcPiS_S0_i_param_3,
	.param .u32 _Z7patternPcPiS_S0_i_param_4
)
{
	.reg .pred 	%p<10>;
	.reg .b16 	%rs<2>;
	.reg .b32 	%r<30>;
	.reg .b64 	%rd<23>;

	ld.param.u64 	%rd3, [_Z7patternPcPiS_S0_i_param_0];
	ld.param.u64 	%rd4, [_Z7patternPcPiS_S0_i_param_1];
	ld.param.u64 	%rd5, [_Z7patternPcPiS_S0_i_param_2];
	ld.param.u64 	%rd6, [_Z7patternPcPiS_S0_i_param_3];
	ld.param.u32 	%r16, [_Z7patternPcPiS_S0_i_param_4];
	cvta.to.global.u64 	%rd1, %rd5;
	cvta.to.global.u64 	%rd7, %rd4;
	cvta.to.global.u64 	%rd8, %rd6;
	cvta.to.global.u64 	%rd9, %rd3;
	mov.u32 	%r17, %tid.x;
	mov.u32 	%r18, %tid.y;
	mad.lo.s32 	%r19, %r16, %r17, %r18;
	cvt.s64.s32 	%rd10, %r19;
	add.s64 	%rd11, %rd9, %rd10;
	ld.global.u8 	%rs1, [%rd11];
	mul.wide.s32 	%rd12, %r19, 4;
	add.s64 	%rd13, %rd8, %rd12;
	ld.global.u32 	%r1, [%rd13];
	add.s64 	%rd14, %rd7, %rd12;
	ld.global.u32 	%r2, [%rd14];
	setp.lt.s32 	%p1, %r2, 1;
	@%p1 bra 	$L__BB0_12;
	and.b32  	%r3, %r2, 7;
	setp.lt.u32 	%p2, %r2, 8;
	mov.b32 	%r28, 0;
	@%p2 bra 	$L__BB0_4;
	and.b32  	%r28, %r2, 2147483640;
	neg.s32 	%r26, %r28;
	add.s64 	%rd2, %rd1, 3;
	mov.u32 	%r25, %r1;
$L__BB0_3:
	.pragma "nounroll";
	cvt.s64.s32 	%rd15, %r25;
	add.s64 	%rd16, %rd2, %rd15;
	st.global.u8 	[%rd16+-3], %rs1;
	st.global.u8 	[%rd16+-2], %rs1;
	st.global.u8 	[%rd16+-1], %rs1;
	st.global.u8 	[%rd16], %rs1;
	st.global.u8 	[%rd16+1], %rs1;
	st.global.u8 	[%rd16+2], %rs1;
	st.global.u8 	[%rd16+3], %rs1;
	st.global.u8 	[%rd16+4], %rs1;
	add.s32 	%r26, %r26, 8;
	add.s32 	%r25, %r25, 8;
	setp.ne.s32 	%p3, %r26, 0;
	@%p3 bra 	$L__BB0_3;
$L__BB0_4:
	setp.eq.s32 	%p4, %r3, 0;
	@%p4 bra 	$L__BB0_12;
	and.b32  	%r11, %r2, 3;
	setp.lt.u32 	%p5, %r3, 4;
	@%p5 bra 	$L__BB0_7;
	add.s32 	%r21, %r28, %r1;
	cvt.s64.s32 	%rd17, %r21;
	add.s64 	%rd18, %rd1, %rd17;
	st.global.u8 	[%rd18], %rs1;
	st.global.u8 	[%rd18+1], %rs1;
	st.global.u8 	[%rd18+2], %rs1;
	st.global.u8 	[%rd18+3], %rs1;
	add.s32 	%r28, %r28, 4;
$L__BB0_7:
	setp.eq.s32 	%p6, %r11, 0;
	@%p6 bra 	$L__BB0_12;
	setp.eq.s32 	%p7, %r11, 1;
	@%p7 bra 	$L__BB0_10;
	add.s32 	%r22, %r28, %r1;
	cvt.s64.s32 	%rd19, %r22;
	add.s64 	%rd20, %rd1, %rd19;
	st.global.u8 	[%rd20], %rs1;
	st.global.u8 	[%rd20+1], %rs1;
	add.s32 	%r28, %r28, 2;
$L__BB0_10:
	and.b32  	%r23, %r2, 1;
	setp.eq.b32 	%p8, %r23, 1;
	not.pred 	%p9, %p8;
	@%p9 bra 	$L__BB0_12;
	add.s32 	%r24, %r28, %r1;
	cvt.s64.s32 	%rd21, %r24;
	add.s64 	%rd22, %rd1, %rd21;
	st.global.u8 	[%rd22], %rs1;
$L__BB0_12:
	ret;

}


// ===== COMPILED SASS (sm_100) =====

	.target	sm_100

	.elftype	@"ET_EXEC"


//--------------------- .note.nv.tkinfo           --------------------------
	.section	.note.nv.tkinfo,"",@"SHT_NOTE"
	.sectionflags	@"SHF_NOTE_NV_TKINFO"
	.tkinfo
        /*0018*/ 	.word	0x00000002
        /*0030*/ 	.string	""
        /*0030*/ 	.string	"ptxas"
        /*0030*/ 	.string	"Cuda compilation tools, release 13.0, V13.0.88"
        /*0030*/ 	.string	"Build cuda_13.0.r13.0/compiler.36424714_0"
        /*0030*/ 	.string	"-arch sm_100 -m 64 "



//--------------------- .note.nv.cuinfo           --------------------------
	.section	.note.nv.cuinfo,"",@"SHT_NOTE"
	.sectionflags	@"SHF_NOTE_NV_CUINFO"
        /*0018*/ 	.short	0x0002
        /*001a*/ 	.short	0x0064
        /*001c*/ 	.short	0x0082
	.zero		2


//--------------------- .nv.info                  --------------------------
	.section	.nv.info,"",@"SHT_CUDA_INFO"
	.align	4


	//----- nvinfo : EIATTR_REGCOUNT
	.align		4
        /*0000*/ 	.byte	0x04, 0x2f
        /*0002*/ 	.short	(.L_1 - .L_0)
	.align		4
.L_0:
        /*0004*/ 	.word	index@(_Z7patternPcPiS_S0_i)
        /*0008*/ 	.word	0x00000010


	//----- nvinfo : EIATTR_FRAME_SIZE
	.align		4
.L_1:
        /*000c*/ 	.byte	0x04, 0x11
        /*000e*/ 	.short	(.L_3 - .L_2)
	.align		4
.L_2:
        /*0010*/ 	.word	index@(_Z7patternPcPiS_S0_i)
        /*0014*/ 	.word	0x00000000


	//----- nvinfo : EIATTR_MIN_STACK_SIZE
	.align		4
.L_3:
        /*0018*/ 	.byte	0x04, 0x12
        /*001a*/ 	.short	(.L_5 - .L_4)
	.align		4
.L_4:
        /*001c*/ 	.word	index@(_Z7patternPcPiS_S0_i)
        /*0020*/ 	.word	0x00000000
.L_5:


//--------------------- .nv.compat                --------------------------
	.section	.nv.compat,"",@"SHT_CUDA_COMPAT_INFO"
	.align	4
        /*0000*/ 	.byte	0x02, 0x09, 0x00, 0x00, 0x02, 0x02, 0x01, 0x00, 0x02, 0x05, 0x05, 0x00, 0x03, 0x07, 0x01, 0x01
        /*0010*/ 	.byte	0x02, 0x03, 0x00, 0x00, 0x02, 0x06, 0x01, 0x00, 0x04, 0x0b, 0x08, 0x00, 0x09, 0x00, 0x00, 0x00
        /*0020*/ 	.byte	0x00, 0x00, 0x00, 0x00


//--------------------- .nv.info._Z7patternPcPiS_S0_i --------------------------
	.section	.nv.info._Z7patternPcPiS_S0_i,"",@"SHT_CUDA_INFO"
	.sectionflags	@""
	.align	4


	//----- nvinfo : EIATTR_CUDA_API_VERSION
	.align		4
        /*0000*/ 	.byte	0x04, 0x37
        /*0002*/ 	.short	(.L_7 - .L_6)
.L_6:
        /*0004*/ 	.word	0x00000082


	//----- nvinfo : EIATTR_KPARAM_INFO
	.align		4
.L_7:
        /*0008*/ 	.byte	0x04, 0x17
        /*000a*/ 	.short	(.L_9 - .L_8)
.L_8:
        /*000c*/ 	.word	0x00000000
        /*0010*/ 	.short	0x0004
        /*0012*/ 	.short	0x0020
        /*0014*/ 	.byte	0x00, 0xf0, 0x11, 0x00


	//----- nvinfo : EIATTR_KPARAM_INFO
	.align		4
.L_9:
        /*0018*/ 	.byte	0x04, 0x17
        /*001a*/ 	.short	(.L_11 - .L_10)
.L_10:
        /*001c*/ 	.word	0x00000000
        /*0020*/ 	.short	0x0003
        /*0022*/ 	.short	0x0018
        /*0024*/ 	.byte	0x00, 0xf5, 0x21, 0x00


	//----- nvinfo : EIATTR_KPARAM_INFO
	.align		4
.L_11:
        /*0028*/ 	.byte	0x04, 0x17
        /*002a*/ 	.short	(.L_13 - .L_12)
.L_12:
        /*002c*/ 	.word	0x00000000
        /*0030*/ 	.short	0x0002
        /*0032*/ 	.short	0x0010
        /*0034*/ 	.byte	0x00, 0xf5, 0x21, 0x00


	//----- nvinfo : EIATTR_KPARAM_INFO
	.align		4
.L_13:
        /*0038*/ 	.byte	0x04, 0x17
        /*003a*/ 	.short	(.L_15 - .L_14)
.L_14:
        /*003c*/ 	.word	0x00000000
        /*0040*/ 	.short	0x0001
        /*0042*/ 	.short	0x0008
        /*0044*/ 	.byte	0x00, 0xf5, 0x21, 0x00


	//----- nvinfo : EIATTR_KPARAM_INFO
	.align		4
.L_15:
        /*0048*/ 	.byte	0x04, 0x17
        /*004a*/ 	.short	(.L_17 - .L_16)
.L_16:
        /*004c*/ 	.word	0x00000000
        /*0050*/ 	.short	0x0000
        /*0052*/ 	.short	0x0000
        /*0054*/ 	.byte	0x00, 0xf5, 0x21, 0x00


	//----- nvinfo : EIATTR_SPARSE_MMA_MASK
	.align		4
.L_17:
        /*0058*/ 	.byte	0x03, 0x50
        /*005a*/ 	.short	0x0000


	//----- nvinfo : EIATTR_MAXREG_COUNT
	.align		4
        /*005c*/ 	.byte	0x03, 0x1b
        /*005e*/ 	.short	0x00ff


	//----- nvinfo : EIATTR_MERCURY_ISA_VERSION
	.align		4
        /*0060*/ 	.byte	0x03, 0x5f
        /*0062*/ 	.short	0x0101


	//----- nvinfo : EIATTR_VRC_CTA_INIT_COUNT
	.align		4
        /*0064*/ 	.byte	0x02, 0x4a
	.zero		1
	.zero		1


	//----- nvinfo : EIATTR_EXIT_INSTR_OFFSETS
	.align		4
        /*0068*/ 	.byte	0x04, 0x1c
        /*006a*/ 	.short	(.L_19 - .L_18)


	//   ....[0]....
.L_18:
        /*006c*/ 	.word	0x000000f0


	//   ....[1]....
        /*0070*/ 	.word	0x000002c0


	//   ....[2]....
        /*0074*/ 	.word	0x000003c0


	//   ....[3]....
        /*0078*/ 	.word	0x00000460


	//   ....[4]....
        /*007c*/ 	.word	0x000004d0


	//----- nvinfo : EIATTR_CRS_STACK_SIZE
	.align		4
.L_19:
        /*0080*/ 	.byte	0x04, 0x1e
        /*0082*/ 	.short	(.L_21 - .L_20)
.L_20:
        /*0084*/ 	.word	0x00000000


	//----- nvinfo : EIATTR_CBANK_PARAM_SIZE
	.align		4
.L_21:
        /*0088*/ 	.byte	0x03, 0x19
        /*008a*/ 	.short	0x0024


	//----- nvinfo : EIATTR_PARAM_CBANK
	.align		4
        /*008c*/ 	.byte	0x04, 0x0a
        /*008e*/ 	.short	(.L_23 - .L_22)
	.align		4
.L_22:
        /*0090*/ 	.word	index@(.nv.constant0._Z7patternPcPiS_S0_i)
        /*0094*/ 	.short	0x0380
        /*0096*/ 	.short	0x0024


	//----- nvinfo : EIATTR_SW_WAR
	.align		4
.L_23:
        /*0098*/ 	.byte	0x04, 0x36
        /*009a*/ 	.short	(.L_25 - .L_24)
.L_24:
        /*009c*/ 	.word	0x00000008
.L_25:


//--------------------- .nv.callgraph             --------------------------
	.section	.nv.callgraph,"",@"SHT_CUDA_CALLGRAPH"
	.align	4
	.sectionentsize	8
	.align		4
        /*0000*/ 	.word	0x00000000
	.align		4
        /*0004*/ 	.word	0xffffffff
	.align		4
        /*0008*/ 	.word	0x00000000
	.align		4
        /*000c*/ 	.word	0xfffffffe
	.align		4
        /*0010*/ 	.word	0x00000000
	.align		4
        /*0014*/ 	.word	0xfffffffd
	.align		4
        /*0018*/ 	.word	0x00000000
	.align		4
        /*001c*/ 	.word	0xfffffffc


//--------------------- .text._Z7patternPcPiS_S0_i --------------------------
	.section	.text._Z7patternPcPiS_S0_i,"ax",@progbits
	.align	128
        .global         _Z7patternPcPiS_S0_i
        .type           _Z7patternPcPiS_S0_i,@function
        .size           _Z7patternPcPiS_S0_i,(.L_x_6 - _Z7patternPcPiS_S0_i)
        .other          _Z7patternPcPiS_S0_i,@"STO_CUDA_ENTRY STV_DEFAULT"
_Z7patternPcPiS_S0_i:
.text._Z7patternPcPiS_S0_i:
[----:B------:R-:W-:Y:S01]  /*0000*/  LDC R1, c[0x0][0x37c] ;  /* 0x0000df00ff017b82 */ /* 0x000fe20000000800 */
[----:B------:R-:W0:Y:S07]  /*0010*/  S2R R7, SR_TID.X ;  /* 0x0000000000077919 */ /* 0x000e2e0000002100 */
[----:B------:R-:W1:Y:S01]  /*0020*/  LDC.64 R4, c[0x0][0x388] ;  /* 0x0000e200ff047b82 */ /* 0x000e620000000a00 */
[----:B------:R-:W0:Y:S01]  /*0030*/  LDCU UR6, c[0x0][0x3a0] ;  /* 0x00007400ff0677ac */ /* 0x000e220008000800 */
[----:B------:R-:W0:Y:S01]  /*0040*/  S2R R0, SR_TID.Y ;  /* 0x0000000000007919 */ /* 0x000e220000002200 */
[----:B------:R-:W2:Y:S05]  /*0050*/  LDCU.64 UR4, c[0x0][0x358] ;  /* 0x00006b00ff0477ac */ /* 0x000eaa0008000a00 */
[----:B------:R-:W3:Y:S01]  /*0060*/  LDC.64 R2, c[0x0][0x398] ;  /* 0x0000e600ff027b82 */ /* 0x000ee20000000a00 */
[----:B0-----:R-:W-:Y:S01]  /*0070*/  IMAD R7, R7, UR6, R0 ;  /* 0x0000000607077c24 */ /* 0x001fe2000f8e0200 */
[----:B------:R-:W0:Y:S03]  /*0080*/  LDCU.64 UR6, c[0x0][0x380] ;  /* 0x00007000ff0677ac */ /* 0x000e260008000a00 */
[----:B-1----:R-:W-:-:S06]  /*0090*/  IMAD.WIDE R4, R7, 0x4, R4 ;  /* 0x0000000407047825 */ /* 0x002fcc00078e0204 */
[----:B--2---:R-:W2:Y:S01]  /*00a0*/  LDG.E R4, desc[UR4][R4.64] ;  /* 0x0000000404047981 */ /* 0x004ea2000c1e1900 */
[C---:B---3--:R-:W-:Y:S01]  /*00b0*/  IMAD.WIDE R2, R7.reuse, 0x4, R2 ;  /* 0x0000000407027825 */ /* 0x048fe200078e0202 */
[----:B0-----:R-:W-:-:S04]  /*00c0*/  IADD3 R6, P1, PT, R7, UR6, RZ ;  /* 0x0000000607067c10 */ /* 0x001fc8000ff3e0ff */
[----:B------:R-:W-:Y:S02]  /*00d0*/  LEA.HI.X.SX32 R7, R7, UR7, 0x1, P1 ;  /* 0x0000000707077c11 */ /* 0x000fe400088f0eff */
[----:B--2---:R-:W-:-:S13]  /*00e0*/  ISETP.GE.AND P0, PT, R4, 0x1, PT ;  /* 0x000000010400780c */ /* 0x004fda0003f06270 */
[----:B------:R-:W-:Y:S05]  /*00f0*/  @!P0 EXIT ;  /* 0x000000000000894d */ /* 0x000fea0003800000 */
[----:B------:R0:W5:Y:S04]  /*0100*/  LDG.E R0, desc[UR4][R2.64] ;  /* 0x0000000402007981 */ /* 0x000168000c1e1900 */
[----:B------:R0:W5:Y:S01]  /*0110*/  LDG.E.U8 R7, desc[UR4][R6.64] ;  /* 0x0000000406077981 */ /* 0x000162000c1e1100 */
[C---:B------:R-:W-:Y:S01]  /*0120*/  ISETP.GE.U32.AND P1, PT, R4.reuse, 0x8, PT ;  /* 0x000000080400780c */ /* 0x040fe20003f26070 */
[----:B------:R-:W-:Y:S01]  /*0130*/  BSSY.RECONVERGENT B0, `(.L_x_0) ;  /* 0x0000018000007945 */ /* 0x000fe20003800200 */
[----:B------:R-:W-:Y:S01]  /*0140*/  LOP3.LUT R5, R4, 0x7, RZ, 0xc0, !PT ;  /* 0x0000000704057812 */ /* 0x000fe200078ec0ff */
[----:B------:R-:W-:-:S03]  /*0150*/  IMAD.MOV.U32 R9, RZ, RZ, RZ ;  /* 0x000000ffff097224 */ /* 0x000fc600078e00ff */
[----:B------:R-:W-:-:S07]  /*0160*/  ISETP.NE.AND P0, PT, R5, RZ, PT ;  /* 0x000000ff0500720c */ /* 0x000fce0003f05270 */
[----:B0-----:R-:W-:Y:S06]  /*0170*/  @!P1 BRA `(.L_x_1) ;  /* 0x00000000004c9947 */ /* 0x001fec0003800000 */
[----:B------:R-:W0:Y:S01]  /*0180*/  LDC.64 R12, c[0x0][0x390] ;  /* 0x0000e400ff0c7b82 */ /* 0x000e220000000a00 */
[----:B------:R-:W-:Y:S01]  /*0190*/  LOP3.LUT R9, R4, 0x7ffffff8, RZ, 0xc0, !PT ;  /* 0x7ffffff804097812 */ /* 0x000fe200078ec0ff */
[----:B-----5:R-:W-:-:S04]  /*01a0*/  IMAD.MOV.U32 R11, RZ, RZ, R0 ;  /* 0x000000ffff0b7224 */ /* 0x020fc800078e0000 */
[----:B------:R-:W-:-:S07]  /*01b0*/  IMAD.MOV R6, RZ, RZ, -R9 ;  /* 0x000000ffff067224 */ /* 0x000fce00078e0a09 */
.L_x_2:
[----:B------:R-:W-:Y:S01]  /*01c0*/  SHF.R.S32.HI R8, RZ, 0x1f, R11 ;  /* 0x0000001fff087819 */ /* 0x000fe2000001140b */
[----:B------:R-:W-:Y:S01]  /*01d0*/  VIADD R6, R6, 0x8 ;  /* 0x0000000806067836 */ /* 0x000fe20000000000 */
[C---:B01----:R-:W-:Y:S01]  /*01e0*/  IADD3 R2, P1, P2, R11.reuse, 0x3, R12 ;  /* 0x000000030b027810 */ /* 0x043fe20007a3e00c */
[----:B------:R-:W-:-:S03]  /*01f0*/  VIADD R11, R11, 0x8 ;  /* 0x000000080b0b7836 */ /* 0x000fc60000000000 */
[----:B------:R-:W-:Y:S02]  /*0200*/  IADD3.X R3, PT, PT, R8, R13, RZ, P1, P2 ;  /* 0x0000000d08037210 */ /* 0x000fe40000fe44ff */
[----:B------:R-:W-:-:S03]  /*0210*/  ISETP.NE.AND P1, PT, R6, RZ, PT ;  /* 0x000000ff0600720c */ /* 0x000fc60003f25270 */
[----:B------:R1:W-:Y:S04]  /*0220*/  STG.E.U8 desc[UR4][R2.64+-0x3], R7 ;  /* 0xfffffd0702007986 */ /* 0x0003e8000c101104 */
[----:B------:R1:W-:Y:S04]  /*0230*/  STG.E.U8 desc[UR4][R2.64+-0x2], R7 ;  /* 0xfffffe0702007986 */ /* 0x0003e8000c101104 */
[----:B------:R1:W-:Y:S04]  /*0240*/  STG.E.U8 desc[UR4][R2.64+-0x1], R7 ;  /* 0xffffff0702007986 */ /* 0x0003e8000c101104 */
[----:B------:R1:W-:Y:S04]  /*0250*/  STG.E.U8 desc[UR4][R2.64], R7 ;  /* 0x0000000702007986 */ /* 0x0003e8000c101104 */
[----:B------:R1:W-:Y:S04]  /*0260*/  STG.E.U8 desc[UR4][R2.64+0x1], R7 ;  /* 0x0000010702007986 */ /* 0x0003e8000c101104 */
[----:B------:R1:W-:Y:S04]  /*0270*/  STG.E.U8 desc[UR4][R2.64+0x2], R7 ;  /* 0x0000020702007986 */ /* 0x0003e8000c101104 */
[----:B------:R1:W-:Y:S04]  /*0280*/  STG.E.U8 desc[UR4][R2.64+0x3], R7 ;  /* 0x0000030702007986 */ /* 0x0003e8000c101104 */
[----:B------:R1:W-:Y:S01]  /*0290*/  STG.E.U8 desc[UR4][R2.64+0x4], R7 ;  /* 0x0000040702007986 */ /* 0x0003e2000c101104 */
[----:B------:R-:W-:Y:S05]  /*02a0*/  @P1 BRA `(.L_x_2) ;  /* 0xfffffffc00c41947 */ /* 0x000fea000383ffff */
.L_x_1:
[----:B------:R-:W-:Y:S05]  /*02b0*/  BSYNC.RECONVERGENT B0 ;  /* 0x0000000000007941 */ /* 0x000fea0003800200 */
.L_x_0:
[----:B------:R-:W-:Y:S05]  /*02c0*/  @!P0 EXIT ;  /* 0x000000000000894d */ /* 0x000fea0003800000 */
[----:B------:R-:W-:Y:S01]  /*02d0*/  ISETP.GE.U32.AND P0, PT, R5, 0x4, PT ;  /* 0x000000040500780c */ /* 0x000fe20003f06070 */
[----:B------:R-:W-:Y:S01]  /*02e0*/  BSSY.RECONVERGENT B0, `(.L_x_3) ;  /* 0x000000d000007945 */ /* 0x000fe20003800200 */
[----:B------:R-:W-:-:S04]  /*02f0*/  LOP3.LUT R6, R4, 0x3, RZ, 0xc0, !PT ;  /* 0x0000000304067812 */ /* 0x000fc800078ec0ff */
[----:B------:R-:W-:-:S07]  /*0300*/  ISETP.NE.AND P1, PT, R6, RZ, PT ;  /* 0x000000ff0600720c */ /* 0x000fce0003f25270 */
[----:B------:R-:W-:Y:S06]  /*0310*/  @!P0 BRA `(.L_x_4) ;  /* 0x0000000000248947 */ /* 0x000fec0003800000 */
[----:B------:R-:W0:Y:S01]  /*0320*/  LDCU.64 UR6, c[0x0][0x390] ;  /* 0x00007200ff0677ac */ /* 0x000e220008000a00 */
[----:B-1---5:R-:W-:Y:S02]  /*0330*/  IMAD.IADD R3, R0, 0x1, R9 ;  /* 0x0000000100037824 */ /* 0x022fe400078e0209 */
[----:B------:R-:W-:-:S03]  /*0340*/  VIADD R9, R9, 0x4 ;  /* 0x0000000409097836 */ /* 0x000fc60000000000 */
[----:B0-----:R-:W-:-:S04]  /*0350*/  IADD3 R2, P0, PT, R3, UR6, RZ ;  /* 0x0000000603027c10 */ /* 0x001fc8000ff1e0ff */
[----:B------:R-:W-:-:S05]  /*0360*/  LEA.HI.X.SX32 R3, R3, UR7, 0x1, P0 ;  /* 0x0000000703037c11 */ /* 0x000fca00080f0eff */
[----:B------:R0:W-:Y:S04]  /*0370*/  STG.E.U8 desc[UR4][R2.64], R7 ;  /* 0x0000000702007986 */ /* 0x0001e8000c101104 */
[----:B------:R0:W-:Y:S04]  /*0380*/  STG.E.U8 desc[UR4][R2.64+0x1], R7 ;  /* 0x0000010702007986 */ /* 0x0001e8000c101104 */
[----:B------:R0:W-:Y:S04]  /*0390*/  STG.E.U8 desc[UR4][R2.64+0x2], R7 ;  /* 0x0000020702007986 */ /* 0x0001e8000c101104 */
[----:B------:R0:W-:Y:S02]  /*03a0*/  STG.E.U8 desc[UR4][R2.64+0x3], R7 ;  /* 0x0000030702007986 */ /* 0x0001e4000c101104 */
.L_x_4:
[----:B------:R-:W-:Y:S05]  /*03b0*/  BSYNC.RECONVERGENT B0 ;  /* 0x0000000000007941 */ /* 0x000fea0003800200 */
.L_x_3:
[----:B------:R-:W-:Y:S05]  /*03c0*/  @!P1 EXIT ;  /* 0x000000000000994d */ /* 0x000fea0003800000 */
[----:B------:R-:W-:Y:S02]  /*03d0*/  ISETP.NE.AND P0, PT, R6, 0x1, PT ;  /* 0x000000010600780c */ /* 0x000fe40003f05270 */
[----:B------:R-:W-:-:S04]  /*03e0*/  LOP3.LUT R4, R4, 0x1, RZ, 0xc0, !PT ;  /* 0x0000000104047812 */ /* 0x000fc800078ec0ff */
[----:B------:R-:W-:-:S07]  /*03f0*/  ISETP.NE.U32.AND P1, PT, R4, 0x1, PT ;  /* 0x000000010400780c */ /* 0x000fce0003f25070 */
[----:B------:R-:W2:Y:S01]  /*0400*/  @P0 LDC.64 R10, c[0x0][0x390] ;  /* 0x0000e400ff0a0b82 */ /* 0x000ea20000000a00 */
[----:B01---5:R-:W-:-:S05]  /*0410*/  @P0 IMAD.IADD R3, R0, 0x1, R9 ;  /* 0x0000000100030824 */ /* 0x023fca00078e0209 */
[----:B--2---:R-:W-:-:S04]  /*0420*/  @P0 IADD3 R2, P2, PT, R3, R10, RZ ;  /* 0x0000000a03020210 */ /* 0x004fc80007f5e0ff */
[----:B------:R-:W-:-:S05]  /*0430*/  @P0 LEA.HI.X.SX32 R3, R3, R11, 0x1, P2 ;  /* 0x0000000b03030211 */ /* 0x000fca00010f0eff */
[----:B------:R0:W-:Y:S04]  /*0440*/  @P0 STG.E.U8 desc[UR4][R2.64], R7 ;  /* 0x0000000702000986 */ /* 0x0001e8000c101104 */
[----:B------:R0:W-:Y:S01]  /*0450*/  @P0 STG.E.U8 desc[UR4][R2.64+0x1], R7 ;  /* 0x0000010702000986 */ /* 0x0001e2000c101104 */
[----:B------:R-:W-:Y:S05]  /*0460*/  @P1 EXIT ;  /* 0x000000000000194d */ /* 0x000fea0003800000 */
[----:B------:R-:W0:Y:S01]  /*0470*/  LDCU.64 UR6, c[0x0][0x390] ;  /* 0x00007200ff0677ac */ /* 0x000e220008000a00 */
[----:B------:R-:W-:-:S04]  /*0480*/  @P0 VIADD R9, R9, 0x2 ;  /* 0x0000000209090836 */ /* 0x000fc80000000000 */
[----:B------:R-:W-:-:S05]  /*0490*/  IMAD.IADD R0, R0, 0x1, R9 ;  /* 0x0000000100007824 */ /* 0x000fca00078e0209 */
[----:B0-----:R-:W-:-:S04]  /*04a0*/  IADD3 R2, P0, PT, R0, UR6, RZ ;  /* 0x0000000600027c10 */ /* 0x001fc8000ff1e0ff */
[----:B------:R-:W-:-:S05]  /*04b0*/  LEA.HI.X.SX32 R3, R0, UR7, 0x1, P0 ;  /* 0x0000000700037c11 */ /* 0x000fca00080f0eff */
[----:B------:R-:W-:Y:S01]  /*04c0*/  STG.E.U8 desc[UR4][R2.64], R7 ;  /* 0x0000000702007986 */ /* 0x000fe2000c101104 */
[----:B------:R-:W-:Y:S05]  /*04d0*/  EXIT ;  /* 0x000000000000794d */ /* 0x000fea0003800000 */
.L_x_5:
[----:B------:R-:W-:-:S00]  /*04e0*/  BRA `(.L_x_5) ;  /* 0xfffffffc00fc7947 */ /* 0x000fc0000383ffff */
[----:B------:R-:W-:-:S00]  /*04f0*/  NOP ;  /* 0x0000000000007918 */ /* 0x000fc00000000000 */
        /* <DEDUP_REMOVED lines=8> */
.L_x_6:


//--------------------- .nv.shared.reserved.0     --------------------------
	.section	.nv.shared.reserved.0,"aw",@nobits
	.weak		__nv_reservedSMEM_offset_0_alias
	.size		__nv_reservedSMEM_offset_0_alias, 0, 64
	.other		__nv_reservedSMEM_offset_0_alias,@"STO_CUDA_RESERVED_SHARED STV_DEFAULT"
__nv_reservedSMEM_offset_0_alias:
	.zero		0
	.zero		64


//--------------------- .nv.constant0._Z7patternPcPiS_S0_i --------------------------
	.section	.nv.constant0._Z7patternPcPiS_S0_i,"a",@progbits
	.sectionflags	@""
	.align	4
.nv.constant0._Z7patternPcPiS_S0_i:
	.zero		932


//--------------------- SYMBOLS --------------------------

	.type		.nv.reservedSmem.offset0,@object
	.size		.nv.reservedSmem.offset0,0x4
